//
// Generated by NVIDIA NVVM Compiler
//
// Compiler Build ID: CL-36424714
// Cuda compilation tools, release 13.0, V13.0.88
// Based on NVVM 20.0.0
//

.version 9.0
.target sm_100
.address_size 64

	// .globl	_Z6KernelPdj

.visible .entry _Z6KernelPdj(
	.param .u64 .ptr .align 1 _Z6KernelPdj_param_0,
	.param .u32 _Z6KernelPdj_param_1
)
{
	.reg .pred 	%p<4>;
	.reg .b32 	%r<8>;
	.reg .b64 	%rd<10>;
	.reg .b64 	%fd<10>;

	ld.param.u64 	%rd2, [_Z6KernelPdj_param_0];
	ld.param.u32 	%r2, [_Z6KernelPdj_param_1];
	cvta.to.global.u64 	%rd1, %rd2;
	mov.u32 	%r3, %tid.x;
	mov.u32 	%r4, %ctaid.x;
	mov.u32 	%r5, %ntid.x;
	mad.lo.s32 	%r1, %r4, %r5, %r3;
	setp.ne.s32 	%p1, %r1, 0;
	@%p1 bra 	$L__BB0_2;
	mov.b64 	%rd9, 0;
	st.global.u64 	[%rd1], %rd9;
	bra.uni 	$L__BB0_6;
$L__BB0_2:
	add.s32 	%r6, %r2, -1;
	setp.ne.s32 	%p2, %r1, %r6;
	@%p2 bra 	$L__BB0_4;
	add.s32 	%r7, %r2, -2;
	mul.wide.u32 	%rd5, %r7, 8;
	add.s64 	%rd6, %rd1, %rd5;
	ld.global.f64 	%fd8, [%rd6];
	add.f64 	%fd9, %fd8, 0d4014000000000000;
	mul.wide.u32 	%rd7, %r1, 8;
	add.s64 	%rd8, %rd1, %rd7;
	st.global.f64 	[%rd8], %fd9;
	bra.uni 	$L__BB0_6;
$L__BB0_4:
	setp.ge.u32 	%p3, %r1, %r2;
	@%p3 bra 	$L__BB0_6;
	mul.wide.s32 	%rd3, %r1, 8;
	add.s64 	%rd4, %rd1, %rd3;
	ld.global.f64 	%fd1, [%rd4+8];
	ld.global.f64 	%fd2, [%rd4];
	add.f64 	%fd3, %fd2, %fd2;
	sub.f64 	%fd4, %fd1, %fd3;
	ld.global.f64 	%fd5, [%rd4+-8];
	add.f64 	%fd6, %fd5, %fd4;
	fma.rn.f64 	%fd7, %fd6, 0d3FB999999999999A, %fd2;
	st.global.f64 	[%rd4], %fd7;
$L__BB0_6:
	ret;

}


// ===== COMPILED SASS (sm_100) =====

	.target	sm_100

	.elftype	@"ET_EXEC"


//--------------------- .note.nv.tkinfo           --------------------------
	.section	.note.nv.tkinfo,"",@"SHT_NOTE"
	.sectionflags	@"SHF_NOTE_NV_TKINFO"
	.tkinfo
        /*0018*/ 	.word	0x00000002
        /*0030*/ 	.string	""
        /*0030*/ 	.string	"ptxas"
        /*0030*/ 	.string	"Cuda compilation tools, release 13.0, V13.0.88"
        /*0030*/ 	.string	"Build cuda_13.0.r13.0/compiler.36424714_0"
        /*0030*/ 	.string	"-arch sm_100 -m 64 "



//--------------------- .note.nv.cuinfo           --------------------------
	.section	.note.nv.cuinfo,"",@"SHT_NOTE"
	.sectionflags	@"SHF_NOTE_NV_CUINFO"
        /*0018*/ 	.short	0x0002
        /*001a*/ 	.short	0x0064
        /*001c*/ 	.short	0x0082
	.zero		2


//--------------------- .nv.info                  --------------------------
	.section	.nv.info,"",@"SHT_CUDA_INFO"
	.align	4


	//----- nvinfo : EIATTR_REGCOUNT
	.align		4
        /*0000*/ 	.byte	0x04, 0x2f
        /*0002*/ 	.short	(.L_1 - .L_0)
	.align		4
.L_0:
        /*0004*/ 	.word	index@(_Z6KernelPdj)
        /*0008*/ 	.word	0x0000000e


	//----- nvinfo : EIATTR_FRAME_SIZE
	.align		4
.L_1:
        /*000c*/ 	.byte	0x04, 0x11
        /*000e*/ 	.short	(.L_3 - .L_2)
	.align		4
.L_2:
        /*0010*/ 	.word	index@(_Z6KernelPdj)
        /*0014*/ 	.word	0x00000000


	//----- nvinfo : EIATTR_MIN_STACK_SIZE
	.align		4
.L_3:
        /*0018*/ 	.byte	0x04, 0x12
        /*001a*/ 	.short	(.L_5 - .L_4)
	.align		4
.L_4:
        /*001c*/ 	.word	index@(_Z6KernelPdj)
        /*0020*/ 	.word	0x00000000
.L_5:


//--------------------- .nv.compat                --------------------------
	.section	.nv.compat,"",@"SHT_CUDA_COMPAT_INFO"
	.align	4
        /*0000*/ 	.byte	0x02, 0x09, 0x00, 0x00, 0x02, 0x02, 0x01, 0x00, 0x02, 0x05, 0x05, 0x00, 0x03, 0x07, 0x01, 0x01
        /*0010*/ 	.byte	0x02, 0x03, 0x00, 0x00, 0x02, 0x06, 0x01, 0x00, 0x04, 0x0b, 0x08, 0x00, 0x01, 0x00, 0x00, 0x00
        /*0020*/ 	.byte	0x00, 0x00, 0x00, 0x00


//--------------------- .nv.info._Z6KernelPdj     --------------------------
	.section	.nv.info._Z6KernelPdj,"",@"SHT_CUDA_INFO"
	.sectionflags	@""
	.align	4


	//----- nvinfo : EIATTR_CUDA_API_VERSION
	.align		4
        /*0000*/ 	.byte	0x04, 0x37
        /*0002*/ 	.short	(.L_7 - .L_6)
.L_6:
        /*0004*/ 	.word	0x00000082


	//----- nvinfo : EIATTR_KPARAM_INFO
	.align		4
.L_7:
        /*0008*/ 	.byte	0x04, 0x17
        /*000a*/ 	.short	(.L_9 - .L_8)
.L_8:
        /*000c*/ 	.word	0x00000000
        /*0010*/ 	.short	0x0001
        /*0012*/ 	.short	0x0008
        /*0014*/ 	.byte	0x00, 0xf0, 0x11, 0x00


	//----- nvinfo : EIATTR_KPARAM_INFO
	.align		4
.L_9:
        /*0018*/ 	.byte	0x04, 0x17
        /*001a*/ 	.short	(.L_11 - .L_10)
.L_10:
        /*001c*/ 	.word	0x00000000
        /*0020*/ 	.short	0x0000
        /*0022*/ 	.short	0x0000
        /*0024*/ 	.byte	0x00, 0xf5, 0x21, 0x00


	//----- nvinfo : EIATTR_SPARSE_MMA_MASK
	.align		4
.L_11:
        /*0028*/ 	.byte	0x03, 0x50
        /*002a*/ 	.short	0x0000


	//----- nvinfo : EIATTR_MAXREG_COUNT
	.align		4
        /*002c*/ 	.byte	0x03, 0x1b
        /*002e*/ 	.short	0x00ff


	//----- nvinfo : EIATTR_MERCURY_ISA_VERSION
	.align		4
        /*0030*/ 	.byte	0x03, 0x5f
        /*0032*/ 	.short	0x0101


	//----- nvinfo : EIATTR_VRC_CTA_INIT_COUNT
	.align		4
        /*0034*/ 	.byte	0x02, 0x4a
	.zero		1
	.zero		1


	//----- nvinfo : EIATTR_EXIT_INSTR_OFFSETS
	.align		4
        /*0038*/ 	.byte	0x04, 0x1c
        /*003a*/ 	.short	(.L_13 - .L_12)


	//   ....[0]....
.L_12:
        /*003c*/ 	.word	0x00000090


	//   ....[1]....
        /*0040*/ 	.word	0x00000150


	//   ....[2]....
        /*0044*/ 	.word	0x00000170


	//   ....[3]....
        /*0048*/ 	.word	0x00000240


	//----- nvinfo : EIATTR_CRS_STACK_SIZE
	.align		4
.L_13:
        /*004c*/ 	.byte	0x04, 0x1e
        /*004e*/ 	.short	(.L_15 - .L_14)
.L_14:
        /*0050*/ 	.word	0x00000000


	//----- nvinfo : EIATTR_CBANK_PARAM_SIZE
	.align		4
.L_15:
        /*0054*/ 	.byte	0x03, 0x19
        /*0056*/ 	.short	0x000c


	//----- nvinfo : EIATTR_PARAM_CBANK
	.align		4
        /*0058*/ 	.byte	0x04, 0x0a
        /*005a*/ 	.short	(.L_17 - .L_16)
	.align		4
.L_16:
        /*005c*/ 	.word	index@(.nv.constant0._Z6KernelPdj)
        /*0060*/ 	.short	0x0380
        /*0062*/ 	.short	0x000c


	//----- nvinfo : EIATTR_SW_WAR
	.align		4
.L_17:
        /*0064*/ 	.byte	0x04, 0x36
        /*0066*/ 	.short	(.L_19 - .L_18)
.L_18:
        /*0068*/ 	.word	0x00000008
.L_19:


//--------------------- .nv.callgraph             --------------------------
	.section	.nv.callgraph,"",@"SHT_CUDA_CALLGRAPH"
	.align	4
	.sectionentsize	8
	.align		4
        /*0000*/ 	.word	0x00000000
	.align		4
        /*0004*/ 	.word	0xffffffff
	.align		4
        /*0008*/ 	.word	0x00000000
	.align		4
        /*000c*/ 	.word	0xfffffffe
	.align		4
        /*0010*/ 	.word	0x00000000
	.align		4
        /*0014*/ 	.word	0xfffffffd
	.align		4
        /*0018*/ 	.word	0x00000000
	.align		4
        /*001c*/ 	.word	0xfffffffc


//--------------------- .text._Z6KernelPdj        --------------------------
	.section	.text._Z6KernelPdj,"ax",@progbits
	.align	128
        .global         _Z6KernelPdj
        .type           _Z6KernelPdj,@function
        .size           _Z6KernelPdj,(.L_x_2 - _Z6KernelPdj)
        .other          _Z6KernelPdj,@"STO_CUDA_ENTRY STV_DEFAULT"
_Z6KernelPdj:
.text._Z6KernelPdj:
[----:B------:R-:W-:Y:S01]  /*0000*/  LDC R1, c[0x0][0x37c] ;  /* 0x0000df00ff017b82 */ /* 0x000fe20000000800 */
[----:B------:R-:W0:Y:S07]  /*0010*/  S2R R9, SR_TID.X ;  /* 0x0000000000097919 */ /* 0x000e2e0000002100 */
[----:B------:R-:W0:Y:S08]  /*0020*/  S2UR UR4, SR_CTAID.X ;  /* 0x00000000000479c3 */ /* 0x000e300000002500 */
[----:B------:R-:W0:Y:S02]  /*0030*/  LDC R0, c[0x0][0x360] ;  /* 0x0000d800ff007b82 */ /* 0x000e240000000800 */
[----:B0-----:R-:W-:Y:S01]  /*0040*/  IMAD R9, R0, UR4, R9 ;  /* 0x0000000400097c24 */ /* 0x001fe2000f8e0209 */
[----:B------:R-:W0:Y:S04]  /*0050*/  LDCU.64 UR4, c[0x0][0x358] ;  /* 0x00006b00ff0477ac */ /* 0x000e280008000a00 */
[----:B------:R-:W-:-:S13]  /*0060*/  ISETP.NE.AND P0, PT, R9, RZ, PT ;  /* 0x000000ff0900720c */ /* 0x000fda0003f05270 */
[----:B------:R-:W0:Y:S02]  /*0070*/  @!P0 LDC.64 R2, c[0x0][0x380] ;  /* 0x0000e000ff028b82 */ /* 0x000e240000000a00 */
[----:B0-----:R0:W-:Y:S01]  /*0080*/  @!P0 STG.E.64 desc[UR4][R2.64], RZ ;  /* 0x000000ff02008986 */ /* 0x0011e2000c101b04 */
[----:B------:R-:W-:Y:S05]  /*0090*/  @!P0 EXIT ;  /* 0x000000000000894d */ /* 0x000fea0003800000 */
[----:B0-----:R-:W0:Y:S02]  /*00a0*/  LDC R2, c[0x0][0x388] ;  /* 0x0000e200ff027b82 */ /* 0x001e240000000800 */
[----:B0-----:R-:W-:-:S04]  /*00b0*/  IADD3 R0, PT, PT, R2, -0x1, RZ ;  /* 0xffffffff02007810 */ /* 0x001fc80007ffe0ff */
[----:B------:R-:W-:-:S13]  /*00c0*/  ISETP.NE.AND P0, PT, R9, R0, PT ;  /* 0x000000000900720c */ /* 0x000fda0003f05270 */
[----:B------:R-:W-:Y:S05]  /*00d0*/  @P0 BRA `(.L_x_0) ;  /* 0x0000000000200947 */ /* 0x000fea0003800000 */
[----:B------:R-:W0:Y:S01]  /*00e0*/  LDC.64 R6, c[0x0][0x380] ;  /* 0x0000e000ff067b82 */ /* 0x000e220000000a00 */
[----:B------:R-:W-:-:S05]  /*00f0*/  IADD3 R3, PT, PT, R2, -0x2, RZ ;  /* 0xfffffffe02037810 */ /* 0x000fca0007ffe0ff */
[----:B0-----:R-:W-:-:S06]  /*0100*/  IMAD.WIDE.U32 R2, R3, 0x8, R6 ;  /* 0x0000000803027825 */ /* 0x001fcc00078e0006 */
[----:B------:R-:W2:Y:S01]  /*0110*/  LDG.E.64 R2, desc[UR4][R2.64] ;  /* 0x0000000402027981 */ /* 0x000ea2000c1e1b00 */
[----:B------:R-:W-:Y:S01]  /*0120*/  IMAD.WIDE.U32 R6, R9, 0x8, R6 ;  /* 0x0000000809067825 */ /* 0x000fe200078e0006 */
[----:B--2---:R-:W-:-:S07]  /*0130*/  DADD R4, R2, 5 ;  /* 0x4014000002047429 */ /* 0x004fce0000000000 */
[----:B------:R-:W-:Y:S01]  /*0140*/  STG.E.64 desc[UR4][R6.64], R4 ;  /* 0x0000000406007986 */ /* 0x000fe2000c101b04 */
[----:B------:R-:W-:Y:S05]  /*0150*/  EXIT ;  /* 0x000000000000794d */ /* 0x000fea0003800000 */
.L_x_0:
[----:B------:R-:W-:-:S13]  /*0160*/  ISETP.GE.U32.AND P0, PT, R9, R2, PT ;  /* 0x000000020900720c */ /* 0x000fda0003f06070 */
[----:B------:R-:W-:Y:S05]  /*0170*/  @P0 EXIT ;  /* 0x000000000000094d */ /* 0x000fea0003800000 */
[----:B------:R-:W0:Y:S02]  /*0180*/  LDC.64 R2, c[0x0][0x380] ;  /* 0x0000e000ff027b82 */ /* 0x000e240000000a00 */
[----:B0-----:R-:W-:-:S05]  /*0190*/  IMAD.WIDE R2, R9, 0x8, R2 ;  /* 0x0000000809027825 */ /* 0x001fca00078e0202 */
[----:B------:R-:W2:Y:S04]  /*01a0*/  LDG.E.64 R6, desc[UR4][R2.64] ;  /* 0x0000000402067981 */ /* 0x000ea8000c1e1b00 */
[----:B------:R-:W3:Y:S04]  /*01b0*/  LDG.E.64 R4, desc[UR4][R2.64+0x8] ;  /* 0x0000080402047981 */ /* 0x000ee8000c1e1b00 */
[----:B------:R-:W4:Y:S01]  /*01c0*/  LDG.E.64 R10, desc[UR4][R2.64+-0x8] ;  /* 0xfffff804020a7981 */ /* 0x000f22000c1e1b00 */
[----:B------:R-:W-:Y:S01]  /*01d0*/  UMOV UR6, 0x9999999a ;  /* 0x9999999a00067882 */ /* 0x000fe20000000000 */
[----:B------:R-:W-:Y:S01]  /*01e0*/  UMOV UR7, 0x3fb99999 ;  /* 0x3fb9999900077882 */ /* 0x000fe20000000000 */
[----:B--2---:R-:W-:-:S08]  /*01f0*/  DADD R8, R6, R6 ;  /* 0x0000000006087229 */ /* 0x004fd00000000006 */
[----:B---3--:R-:W-:-:S08]  /*0200*/  DADD R4, R4, -R8 ;  /* 0x0000000004047229 */ /* 0x008fd00000000808 */
[----:B----4-:R-:W-:-:S08]  /*0210*/  DADD R4, R4, R10 ;  /* 0x0000000004047229 */ /* 0x010fd0000000000a */
[----:B------:R-:W-:-:S07]  /*0220*/  DFMA R4, R4, UR6, R6 ;  /* 0x0000000604047c2b */ /* 0x000fce0008000006 */
[----:B------:R-:W-:Y:S01]  /*0230*/  STG.E.64 desc[UR4][R2.64], R4 ;  /* 0x0000000402007986 */ /* 0x000fe2000c101b04 */
[----:B------:R-:W-:Y:S05]  /*0240*/  EXIT ;  /* 0x000000000000794d */ /* 0x000fea0003800000 */
.L_x_1:
[----:B------:R-:W-:-:S00]  /*0250*/  BRA `(.L_x_1) ;  /* 0xfffffffc00fc7947 */ /* 0x000fc0000383ffff */
[----:B------:R-:W-:-:S00]  /*0260*/  NOP ;  /* 0x0000000000007918 */ /* 0x000fc00000000000 */
        /* <DEDUP_REMOVED lines=9> */
.L_x_2:


//--------------------- .nv.shared.reserved.0     --------------------------
	.section	.nv.shared.reserved.0,"aw",@nobits
	.weak		__nv_reservedSMEM_offset_0_alias
	.size		__nv_reservedSMEM_offset_0_alias, 0, 64
	.other		__nv_reservedSMEM_offset_0_alias,@"STO_CUDA_RESERVED_SHARED STV_DEFAULT"
__nv_reservedSMEM_offset_0_alias:
	.zero		0
	.zero		64


//--------------------- .nv.constant0._Z6KernelPdj --------------------------
	.section	.nv.constant0._Z6KernelPdj,"a",@progbits
	.sectionflags	@""
	.align	4
.nv.constant0._Z6KernelPdj:
	.zero		908


//--------------------- SYMBOLS --------------------------

	.type		.nv.reservedSmem.offset0,@object
	.size		.nv.reservedSmem.offset0,0x4
